//
// Generated by NVIDIA NVVM Compiler
//
// Compiler Build ID: CL-36424714
// Cuda compilation tools, release 13.0, V13.0.88
// Based on NVVM 20.0.0
//

.version 9.0
.target sm_100
.address_size 64

	// .globl	_Z6KernelPi
.extern .func  (.param .b32 func_retval0) vprintf
(
	.param .b64 vprintf_param_0,
	.param .b64 vprintf_param_1
)
;
.global .align 1 .b8 $str[16] = {97, 114, 114, 97, 121, 91, 37, 100, 93, 32, 61, 32, 37, 100, 10};

.visible .entry _Z6KernelPi(
	.param .u64 .ptr .align 1 _Z6KernelPi_param_0
)
{
	.local .align 8 .b8 	__local_depot0[8];
	.reg .b64 	%SP;
	.reg .b64 	%SPL;
	.reg .b32 	%r<9>;
	.reg .b64 	%rd<9>;

	mov.u64 	%SPL, __local_depot0;
	cvta.local.u64 	%SP, %SPL;
	ld.param.u64 	%rd1, [_Z6KernelPi_param_0];
	cvta.to.global.u64 	%rd2, %rd1;
	add.u64 	%rd3, %SP, 0;
	add.u64 	%rd4, %SPL, 0;
	mov.u32 	%r1, %ctaid.x;
	mov.u32 	%r2, %ntid.x;
	mov.u32 	%r3, %tid.x;
	mad.lo.s32 	%r4, %r1, %r2, %r3;
	mul.wide.s32 	%rd5, %r4, 4;
	add.s64 	%rd6, %rd2, %rd5;
	ld.global.u32 	%r5, [%rd6];
	mul.lo.s32 	%r6, %r5, %r5;
	st.global.u32 	[%rd6], %r6;
	st.local.v2.u32 	[%rd4], {%r4, %r6};
	mov.u64 	%rd7, $str;
	cvta.global.u64 	%rd8, %rd7;
	{ // callseq 0, 0
	.param .b64 param0;
	st.param.b64 	[param0], %rd8;
	.param .b64 param1;
	st.param.b64 	[param1], %rd3;
	.param .b32 retval0;
	call.uni (retval0), 
	vprintf, 
	(
	param0, 
	param1
	);
	ld.param.b32 	%r7, [retval0];
	} // callseq 0
	ret;

}


// ===== COMPILED SASS (sm_100) =====

	.target	sm_100

	.elftype	@"ET_EXEC"


//--------------------- .note.nv.tkinfo           --------------------------
	.section	.note.nv.tkinfo,"",@"SHT_NOTE"
	.sectionflags	@"SHF_NOTE_NV_TKINFO"
	.tkinfo
        /*0018*/ 	.word	0x00000002
        /*0030*/ 	.string	""
        /*0030*/ 	.string	"ptxas"
        /*0030*/ 	.string	"Cuda compilation tools, release 13.0, V13.0.88"
        /*0030*/ 	.string	"Build cuda_13.0.r13.0/compiler.36424714_0"
        /*0030*/ 	.string	"-arch sm_100 -m 64 "



//--------------------- .note.nv.cuinfo           --------------------------
	.section	.note.nv.cuinfo,"",@"SHT_NOTE"
	.sectionflags	@"SHF_NOTE_NV_CUINFO"
        /*0018*/ 	.short	0x0002
        /*001a*/ 	.short	0x0064
        /*001c*/ 	.short	0x0082
	.zero		2


//--------------------- .nv.info                  --------------------------
	.section	.nv.info,"",@"SHT_CUDA_INFO"
	.align	4


	//----- nvinfo : EIATTR_REGCOUNT
	.align		4
        /*0000*/ 	.byte	0x04, 0x2f
        /*0002*/ 	.short	(.L_2 - .L_1)
	.align		4
.L_1:
        /*0004*/ 	.word	index@(_Z6KernelPi)
        /*0008*/ 	.word	0x00000018


	//----- nvinfo : EIATTR_FRAME_SIZE
	.align		4
.L_2:
        /*000c*/ 	.byte	0x04, 0x11
        /*000e*/ 	.short	(.L_4 - .L_3)
	.align		4
.L_3:
        /*0010*/ 	.word	index@(_Z6KernelPi)
        /*0014*/ 	.word	0x00000008


	//----- nvinfo : EIATTR_MIN_STACK_SIZE
	.align		4
.L_4:
        /*0018*/ 	.byte	0x04, 0x12
        /*001a*/ 	.short	(.L_6 - .L_5)
	.align		4
.L_5:
        /*001c*/ 	.word	index@(_Z6KernelPi)
        /*0020*/ 	.word	0x00000008
.L_6:


//--------------------- .nv.compat                --------------------------
	.section	.nv.compat,"",@"SHT_CUDA_COMPAT_INFO"
	.align	4
        /*0000*/ 	.byte	0x02, 0x09, 0x00, 0x00, 0x02, 0x02, 0x01, 0x00, 0x02, 0x05, 0x05, 0x00, 0x03, 0x07, 0x01, 0x01
        /*0010*/ 	.byte	0x02, 0x03, 0x00, 0x00, 0x02, 0x06, 0x01, 0x00, 0x04, 0x0b, 0x08, 0x00, 0x09, 0x00, 0x00, 0x00
        /*0020*/ 	.byte	0x00, 0x00, 0x00, 0x00


//--------------------- .nv.info._Z6KernelPi      --------------------------
	.section	.nv.info._Z6KernelPi,"",@"SHT_CUDA_INFO"
	.sectionflags	@""
	.align	4


	//----- nvinfo : EIATTR_CUDA_API_VERSION
	.align		4
        /*0000*/ 	.byte	0x04, 0x37
        /*0002*/ 	.short	(.L_8 - .L_7)
.L_7:
        /*0004*/ 	.word	0x00000082


	//----- nvinfo : EIATTR_KPARAM_INFO
	.align		4
.L_8:
        /*0008*/ 	.byte	0x04, 0x17
        /*000a*/ 	.short	(.L_10 - .L_9)
.L_9:
        /*000c*/ 	.word	0x00000000
        /*0010*/ 	.short	0x0000
        /*0012*/ 	.short	0x0000
        /*0014*/ 	.byte	0x00, 0xf5, 0x21, 0x00


	//----- nvinfo : EIATTR_SPARSE_MMA_MASK
	.align		4
.L_10:
        /*0018*/ 	.byte	0x03, 0x50
        /*001a*/ 	.short	0x0000


	//----- nvinfo : EIATTR_MAXREG_COUNT
	.align		4
        /*001c*/ 	.byte	0x03, 0x1b
        /*001e*/ 	.short	0x00ff


	//----- nvinfo : EIATTR_EXTERNS
	.align		4
        /*0020*/ 	.byte	0x04, 0x0f
        /*0022*/ 	.short	(.L_12 - .L_11)


	//   ....[0]....
	.align		4
.L_11:
        /*0024*/ 	.word	index@(vprintf)


	//----- nvinfo : EIATTR_MERCURY_ISA_VERSION
	.align		4
.L_12:
        /*0028*/ 	.byte	0x03, 0x5f
        /*002a*/ 	.short	0x0101


	//----- nvinfo : EIATTR_VRC_CTA_INIT_COUNT
	.align		4
        /*002c*/ 	.byte	0x02, 0x4a
	.zero		1
	.zero		1


	//----- nvinfo : EIATTR_SYSCALL_OFFSETS
	.align		4
        /*0030*/ 	.byte	0x04, 0x46
        /*0032*/ 	.short	(.L_14 - .L_13)


	//   ....[0]....
.L_13:
        /*0034*/ 	.word	0x00000170


	//----- nvinfo : EIATTR_EXIT_INSTR_OFFSETS
	.align		4
.L_14:
        /*0038*/ 	.byte	0x04, 0x1c
        /*003a*/ 	.short	(.L_16 - .L_15)


	//   ....[0]....
.L_15:
        /*003c*/ 	.word	0x00000180


	//----- nvinfo : EIATTR_CBANK_PARAM_SIZE
	.align		4
.L_16:
        /*0040*/ 	.byte	0x03, 0x19
        /*0042*/ 	.short	0x0008


	//----- nvinfo : EIATTR_PARAM_CBANK
	.align		4
        /*0044*/ 	.byte	0x04, 0x0a
        /*0046*/ 	.short	(.L_18 - .L_17)
	.align		4
.L_17:
        /*0048*/ 	.word	index@(.nv.constant0._Z6KernelPi)
        /*004c*/ 	.short	0x0380
        /*004e*/ 	.short	0x0008


	//----- nvinfo : EIATTR_SW_WAR
	.align		4
.L_18:
        /*0050*/ 	.byte	0x04, 0x36
        /*0052*/ 	.short	(.L_20 - .L_19)
.L_19:
        /*0054*/ 	.word	0x00000008
.L_20:


//--------------------- .nv.callgraph             --------------------------
	.section	.nv.callgraph,"",@"SHT_CUDA_CALLGRAPH"
	.align	4
	.sectionentsize	8
	.align		4
        /*0000*/ 	.word	0x00000000
	.align		4
        /*0004*/ 	.word	0xffffffff
	.align		4
        /*0008*/ 	.word	index@(_Z6KernelPi)
	.align		4
        /*000c*/ 	.word	index@(vprintf)
	.align		4
        /*0010*/ 	.word	0x00000000
	.align		4
        /*0014*/ 	.word	0xfffffffe
	.align		4
        /*0018*/ 	.word	0x00000000
	.align		4
        /*001c*/ 	.word	0xfffffffd
	.align		4
        /*0020*/ 	.word	0x00000000
	.align		4
        /*0024*/ 	.word	0xfffffffc


//--------------------- .nv.constant4             --------------------------
	.section	.nv.constant4,"a",@progbits
	.align	8
	.align		8
.nv.constant4:
        /*0000*/ 	.dword	vprintf
	.align		8
        /*0008*/ 	.dword	$str


//--------------------- .text._Z6KernelPi         --------------------------
	.section	.text._Z6KernelPi,"ax",@progbits
	.align	128
        .global         _Z6KernelPi
        .type           _Z6KernelPi,@function
        .size           _Z6KernelPi,(.L_x_2 - _Z6KernelPi)
        .other          _Z6KernelPi,@"STO_CUDA_ENTRY STV_DEFAULT"
_Z6KernelPi:
.text._Z6KernelPi:
[----:B------:R-:W0:Y:S01]  /*0000*/  LDC R1, c[0x0][0x37c] ;  /* 0x0000df00ff017b82 */ /* 0x000e220000000800 */
[----:B------:R-:W1:Y:S01]  /*0010*/  S2R R3, SR_TID.X ;  /* 0x0000000000037919 */ /* 0x000e620000002100 */
[----:B------:R-:W2:Y:S06]  /*0020*/  LDCU UR7, c[0x0][0x2fc] ;  /* 0x00005f80ff0777ac */ /* 0x000eac0008000800 */
[----:B------:R-:W1:Y:S01]  /*0030*/  S2UR UR6, SR_CTAID.X ;  /* 0x00000000000679c3 */ /* 0x000e620000002500 */
[----:B0-----:R-:W-:Y:S01]  /*0040*/  VIADD R1, R1, 0xfffffff8 ;  /* 0xfffffff801017836 */ /* 0x001fe20000000000 */
[----:B------:R-:W0:Y:S06]  /*0050*/  LDCU.64 UR4, c[0x0][0x358] ;  /* 0x00006b00ff0477ac */ /* 0x000e2c0008000a00 */
[----:B------:R-:W3:Y:S01]  /*0060*/  LDC.64 R8, c[0x0][0x380] ;  /* 0x0000e000ff087b82 */ /* 0x000ee20000000a00 */
[----:B------:R-:W-:Y:S01]  /*0070*/  MOV R0, 0x0 ;  /* 0x0000000000007802 */ /* 0x000fe20000000f00 */
[----:B------:R-:W4:Y:S06]  /*0080*/  LDCU.64 UR8, c[0x4][0x8] ;  /* 0x01000100ff0877ac */ /* 0x000f2c0008000a00 */
[----:B------:R-:W1:Y:S02]  /*0090*/  LDC R2, c[0x0][0x360] ;  /* 0x0000d800ff027b82 */ /* 0x000e640000000800 */
[----:B-1----:R-:W-:-:S04]  /*00a0*/  IMAD R2, R2, UR6, R3 ;  /* 0x0000000602027c24 */ /* 0x002fc8000f8e0203 */
[----:B---3--:R-:W-:-:S05]  /*00b0*/  IMAD.WIDE R8, R2, 0x4, R8 ;  /* 0x0000000402087825 */ /* 0x008fca00078e0208 */
[----:B0-----:R-:W3:Y:S01]  /*00c0*/  LDG.E R3, desc[UR4][R8.64] ;  /* 0x0000000408037981 */ /* 0x001ee2000c1e1900 */
[----:B------:R-:W0:Y:S01]  /*00d0*/  LDCU UR6, c[0x0][0x2f8] ;  /* 0x00005f00ff0677ac */ /* 0x000e220008000800 */
[----:B------:R1:W1:Y:S01]  /*00e0*/  LDC.64 R10, c[0x4][R0] ;  /* 0x01000000000a7b82 */ /* 0x0002620000000a00 */
[----:B----4-:R-:W-:Y:S01]  /*00f0*/  IMAD.U32 R4, RZ, RZ, UR8 ;  /* 0x00000008ff047e24 */ /* 0x010fe2000f8e00ff */
[----:B------:R-:W-:Y:S02]  /*0100*/  MOV R5, UR9 ;  /* 0x0000000900057c02 */ /* 0x000fe40008000f00 */
[----:B0-----:R-:W-:-:S04]  /*0110*/  IADD3 R6, P0, PT, R1, UR6, RZ ;  /* 0x0000000601067c10 */ /* 0x001fc8000ff1e0ff */
[----:B--2---:R-:W-:Y:S01]  /*0120*/  IADD3.X R7, PT, PT, RZ, UR7, RZ, P0, !PT ;  /* 0x00000007ff077c10 */ /* 0x004fe200087fe4ff */
[----:B---3--:R-:W-:-:S05]  /*0130*/  IMAD R3, R3, R3, RZ ;  /* 0x0000000303037224 */ /* 0x008fca00078e02ff */
[----:B------:R0:W-:Y:S04]  /*0140*/  STG.E desc[UR4][R8.64], R3 ;  /* 0x0000000308007986 */ /* 0x0001e8000c101904 */
[----:B-1----:R0:W-:Y:S02]  /*0150*/  STL.64 [R1], R2 ;  /* 0x0000000201007387 */ /* 0x0021e40000100a00 */
[----:B------:R-:W-:-:S07]  /*0160*/  LEPC R20, `(.L_x_0) ;  /* 0x000000001014794e */ /* 0x000fce0000000000 */
[----:B0-----:R-:W-:Y:S05]  /*0170*/  CALL.ABS.NOINC R10 ;  /* 0x000000000a007343 */ /* 0x001fea0003c00000 */
.L_x_0:
[----:B------:R-:W-:Y:S05]  /*0180*/  EXIT ;  /* 0x000000000000794d */ /* 0x000fea0003800000 */
.L_x_1:
[----:B------:R-:W-:-:S00]  /*0190*/  BRA `(.L_x_1) ;  /* 0xfffffffc00fc7947 */ /* 0x000fc0000383ffff */
[----:B------:R-:W-:-:S00]  /*01a0*/  NOP ;  /* 0x0000000000007918 */ /* 0x000fc00000000000 */
        /* <DEDUP_REMOVED lines=13> */
.L_x_2:


//--------------------- .nv.global.init           --------------------------
	.section	.nv.global.init,"aw",@progbits
.nv.global.init:
	.type		$str,@object
	.size		$str,(.L_0 - $str)
$str:
        /*0000*/ 	.byte	0x61, 0x72, 0x72, 0x61, 0x79, 0x5b, 0x25, 0x64, 0x5d, 0x20, 0x3d, 0x20, 0x25, 0x64, 0x0a, 0x00
.L_0:


//--------------------- .nv.shared.reserved.0     --------------------------
	.section	.nv.shared.reserved.0,"aw",@nobits
	.weak		__nv_reservedSMEM_offset_0_alias
	.size		__nv_reservedSMEM_offset_0_alias, 0, 64
	.other		__nv_reservedSMEM_offset_0_alias,@"STO_CUDA_RESERVED_SHARED STV_DEFAULT"
__nv_reservedSMEM_offset_0_alias:
	.zero		0
	.zero		64


//--------------------- .nv.constant0._Z6KernelPi --------------------------
	.section	.nv.constant0._Z6KernelPi,"a",@progbits
	.sectionflags	@""
	.align	4
.nv.constant0._Z6KernelPi:
	.zero		904


//--------------------- SYMBOLS --------------------------

	.type		.nv.reservedSmem.offset0,@object
	.size		.nv.reservedSmem.offset0,0x4
	.type		vprintf,@function
